//
// Generated by NVIDIA NVVM Compiler
//
// Compiler Build ID: CL-36424714
// Cuda compilation tools, release 13.0, V13.0.88
// Based on NVVM 20.0.0
//

.version 9.0
.target sm_100
.address_size 64

	// .globl	_Z9addKernelPiPKiS1_

.visible .entry _Z9addKernelPiPKiS1_(
	.param .u64 .ptr .align 1 _Z9addKernelPiPKiS1__param_0,
	.param .u64 .ptr .align 1 _Z9addKernelPiPKiS1__param_1,
	.param .u64 .ptr .align 1 _Z9addKernelPiPKiS1__param_2
)
{
	.reg .b32 	%r<6>;
	.reg .b64 	%rd<11>;

	ld.param.u64 	%rd1, [_Z9addKernelPiPKiS1__param_0];
	ld.param.u64 	%rd2, [_Z9addKernelPiPKiS1__param_1];
	ld.param.u64 	%rd3, [_Z9addKernelPiPKiS1__param_2];
	cvta.to.global.u64 	%rd4, %rd1;
	cvta.to.global.u64 	%rd5, %rd3;
	cvta.to.global.u64 	%rd6, %rd2;
	mov.u32 	%r1, %tid.x;
	mul.wide.u32 	%rd7, %r1, 4;
	add.s64 	%rd8, %rd4, %rd7;
	add.s64 	%rd9, %rd6, %rd7;
	ld.global.u32 	%r2, [%rd9];
	add.s64 	%rd10, %rd5, %rd7;
	ld.global.u32 	%r3, [%rd10];
	add.s32 	%r4, %r3, %r2;
	atom.global.add.u32 	%r5, [%rd8], %r4;
	ret;

}


// ===== COMPILED SASS (sm_100) =====

	.target	sm_100

	.elftype	@"ET_EXEC"


//--------------------- .note.nv.tkinfo           --------------------------
	.section	.note.nv.tkinfo,"",@"SHT_NOTE"
	.sectionflags	@"SHF_NOTE_NV_TKINFO"
	.tkinfo
        /*0018*/ 	.word	0x00000002
        /*0030*/ 	.string	""
        /*0030*/ 	.string	"ptxas"
        /*0030*/ 	.string	"Cuda compilation tools, release 13.0, V13.0.88"
        /*0030*/ 	.string	"Build cuda_13.0.r13.0/compiler.36424714_0"
        /*0030*/ 	.string	"-arch sm_100 -m 64 "



//--------------------- .note.nv.cuinfo           --------------------------
	.section	.note.nv.cuinfo,"",@"SHT_NOTE"
	.sectionflags	@"SHF_NOTE_NV_CUINFO"
        /*0018*/ 	.short	0x0002
        /*001a*/ 	.short	0x0064
        /*001c*/ 	.short	0x0082
	.zero		2


//--------------------- .nv.info                  --------------------------
	.section	.nv.info,"",@"SHT_CUDA_INFO"
	.align	4


	//----- nvinfo : EIATTR_REGCOUNT
	.align		4
        /*0000*/ 	.byte	0x04, 0x2f
        /*0002*/ 	.short	(.L_1 - .L_0)
	.align		4
.L_0:
        /*0004*/ 	.word	index@(_Z9addKernelPiPKiS1_)
        /*0008*/ 	.word	0x0000000c


	//----- nvinfo : EIATTR_FRAME_SIZE
	.align		4
.L_1:
        /*000c*/ 	.byte	0x04, 0x11
        /*000e*/ 	.short	(.L_3 - .L_2)
	.align		4
.L_2:
        /*0010*/ 	.word	index@(_Z9addKernelPiPKiS1_)
        /*0014*/ 	.word	0x00000000


	//----- nvinfo : EIATTR_MIN_STACK_SIZE
	.align		4
.L_3:
        /*0018*/ 	.byte	0x04, 0x12
        /*001a*/ 	.short	(.L_5 - .L_4)
	.align		4
.L_4:
        /*001c*/ 	.word	index@(_Z9addKernelPiPKiS1_)
        /*0020*/ 	.word	0x00000000
.L_5:


//--------------------- .nv.compat                --------------------------
	.section	.nv.compat,"",@"SHT_CUDA_COMPAT_INFO"
	.align	4
        /*0000*/ 	.byte	0x02, 0x09, 0x00, 0x00, 0x02, 0x02, 0x01, 0x00, 0x02, 0x05, 0x05, 0x00, 0x03, 0x07, 0x01, 0x01
        /*0010*/ 	.byte	0x02, 0x03, 0x00, 0x00, 0x02, 0x06, 0x01, 0x00, 0x04, 0x0b, 0x08, 0x00, 0x09, 0x00, 0x00, 0x00
        /*0020*/ 	.byte	0x00, 0x00, 0x00, 0x00


//--------------------- .nv.info._Z9addKernelPiPKiS1_ --------------------------
	.section	.nv.info._Z9addKernelPiPKiS1_,"",@"SHT_CUDA_INFO"
	.sectionflags	@""
	.align	4


	//----- nvinfo : EIATTR_CUDA_API_VERSION
	.align		4
        /*0000*/ 	.byte	0x04, 0x37
        /*0002*/ 	.short	(.L_7 - .L_6)
.L_6:
        /*0004*/ 	.word	0x00000082


	//----- nvinfo : EIATTR_KPARAM_INFO
	.align		4
.L_7:
        /*0008*/ 	.byte	0x04, 0x17
        /*000a*/ 	.short	(.L_9 - .L_8)
.L_8:
        /*000c*/ 	.word	0x00000000
        /*0010*/ 	.short	0x0002
        /*0012*/ 	.short	0x0010
        /*0014*/ 	.byte	0x00, 0xf5, 0x21, 0x00


	//----- nvinfo : EIATTR_KPARAM_INFO
	.align		4
.L_9:
        /*0018*/ 	.byte	0x04, 0x17
        /*001a*/ 	.short	(.L_11 - .L_10)
.L_10:
        /*001c*/ 	.word	0x00000000
        /*0020*/ 	.short	0x0001
        /*0022*/ 	.short	0x0008
        /*0024*/ 	.byte	0x00, 0xf5, 0x21, 0x00


	//----- nvinfo : EIATTR_KPARAM_INFO
	.align		4
.L_11:
        /*0028*/ 	.byte	0x04, 0x17
        /*002a*/ 	.short	(.L_13 - .L_12)
.L_12:
        /*002c*/ 	.word	0x00000000
        /*0030*/ 	.short	0x0000
        /*0032*/ 	.short	0x0000
        /*0034*/ 	.byte	0x00, 0xf5, 0x21, 0x00


	//----- nvinfo : EIATTR_SPARSE_MMA_MASK
	.align		4
.L_13:
        /*0038*/ 	.byte	0x03, 0x50
        /*003a*/ 	.short	0x0000


	//----- nvinfo : EIATTR_MAXREG_COUNT
	.align		4
        /*003c*/ 	.byte	0x03, 0x1b
        /*003e*/ 	.short	0x00ff


	//----- nvinfo : EIATTR_MERCURY_ISA_VERSION
	.align		4
        /*0040*/ 	.byte	0x03, 0x5f
        /*0042*/ 	.short	0x0101


	//----- nvinfo : EIATTR_VRC_CTA_INIT_COUNT
	.align		4
        /*0044*/ 	.byte	0x02, 0x4a
	.zero		1
	.zero		1


	//----- nvinfo : EIATTR_EXIT_INSTR_OFFSETS
	.align		4
        /*0048*/ 	.byte	0x04, 0x1c
        /*004a*/ 	.short	(.L_15 - .L_14)


	//   ....[0]....
.L_14:
        /*004c*/ 	.word	0x000000d0


	//----- nvinfo : EIATTR_CBANK_PARAM_SIZE
	.align		4
.L_15:
        /*0050*/ 	.byte	0x03, 0x19
        /*0052*/ 	.short	0x0018


	//----- nvinfo : EIATTR_PARAM_CBANK
	.align		4
        /*0054*/ 	.byte	0x04, 0x0a
        /*0056*/ 	.short	(.L_17 - .L_16)
	.align		4
.L_16:
        /*0058*/ 	.word	index@(.nv.constant0._Z9addKernelPiPKiS1_)
        /*005c*/ 	.short	0x0380
        /*005e*/ 	.short	0x0018


	//----- nvinfo : EIATTR_SW_WAR
	.align		4
.L_17:
        /*0060*/ 	.byte	0x04, 0x36
        /*0062*/ 	.short	(.L_19 - .L_18)
.L_18:
        /*0064*/ 	.word	0x00000008
.L_19:


//--------------------- .nv.callgraph             --------------------------
	.section	.nv.callgraph,"",@"SHT_CUDA_CALLGRAPH"
	.align	4
	.sectionentsize	8
	.align		4
        /*0000*/ 	.word	0x00000000
	.align		4
        /*0004*/ 	.word	0xffffffff
	.align		4
        /*0008*/ 	.word	0x00000000
	.align		4
        /*000c*/ 	.word	0xfffffffe
	.align		4
        /*0010*/ 	.word	0x00000000
	.align		4
        /*0014*/ 	.word	0xfffffffd
	.align		4
        /*0018*/ 	.word	0x00000000
	.align		4
        /*001c*/ 	.word	0xfffffffc


//--------------------- .text._Z9addKernelPiPKiS1_ --------------------------
	.section	.text._Z9addKernelPiPKiS1_,"ax",@progbits
	.align	128
        .global         _Z9addKernelPiPKiS1_
        .type           _Z9addKernelPiPKiS1_,@function
        .size           _Z9addKernelPiPKiS1_,(.L_x_1 - _Z9addKernelPiPKiS1_)
        .other          _Z9addKernelPiPKiS1_,@"STO_CUDA_ENTRY STV_DEFAULT"
_Z9addKernelPiPKiS1_:
.text._Z9addKernelPiPKiS1_:
[----:B------:R-:W-:Y:S01]  /*0000*/  LDC R1, c[0x0][0x37c] ;  /* 0x0000df00ff017b82 */ /* 0x000fe20000000800 */
[----:B------:R-:W0:Y:S07]  /*0010*/  S2R R9, SR_TID.X ;  /* 0x0000000000097919 */ /* 0x000e2e0000002100 */
[----:B------:R-:W0:Y:S01]  /*0020*/  LDC.64 R4, c[0x0][0x388] ;  /* 0x0000e200ff047b82 */ /* 0x000e220000000a00 */
[----:B------:R-:W1:Y:S07]  /*0030*/  LDCU.64 UR4, c[0x0][0x358] ;  /* 0x00006b00ff0477ac */ /* 0x000e6e0008000a00 */
[----:B------:R-:W2:Y:S08]  /*0040*/  LDC.64 R6, c[0x0][0x390] ;  /* 0x0000e400ff067b82 */ /* 0x000eb00000000a00 */
[----:B------:R-:W3:Y:S01]  /*0050*/  LDC.64 R2, c[0x0][0x380] ;  /* 0x0000e000ff027b82 */ /* 0x000ee20000000a00 */
[----:B0-----:R-:W-:-:S04]  /*0060*/  IMAD.WIDE.U32 R4, R9, 0x4, R4 ;  /* 0x0000000409047825 */ /* 0x001fc800078e0004 */
[C---:B--2---:R-:W-:Y:S02]  /*0070*/  IMAD.WIDE.U32 R6, R9.reuse, 0x4, R6 ;  /* 0x0000000409067825 */ /* 0x044fe400078e0006 */
[----:B-1----:R-:W2:Y:S04]  /*0080*/  LDG.E R4, desc[UR4][R4.64] ;  /* 0x0000000404047981 */ /* 0x002ea8000c1e1900 */
[----:B------:R-:W2:Y:S01]  /*0090*/  LDG.E R7, desc[UR4][R6.64] ;  /* 0x0000000406077981 */ /* 0x000ea2000c1e1900 */
[----:B---3--:R-:W-:Y:S01]  /*00a0*/  IMAD.WIDE.U32 R2, R9, 0x4, R2 ;  /* 0x0000000409027825 */ /* 0x008fe200078e0002 */
[----:B--2---:R-:W-:-:S05]  /*00b0*/  IADD3 R9, PT, PT, R4, R7, RZ ;  /* 0x0000000704097210 */ /* 0x004fca0007ffe0ff */
[----:B------:R-:W-:Y:S01]  /*00c0*/  REDG.E.ADD.STRONG.GPU desc[UR4][R2.64], R9 ;  /* 0x000000090200798e */ /* 0x000fe2000c12e104 */
[----:B------:R-:W-:Y:S05]  /*00d0*/  EXIT ;  /* 0x000000000000794d */ /* 0x000fea0003800000 */
.L_x_0:
[----:B------:R-:W-:-:S00]  /*00e0*/  BRA `(.L_x_0) ;  /* 0xfffffffc00fc7947 */ /* 0x000fc0000383ffff */
[----:B------:R-:W-:-:S00]  /*00f0*/  NOP ;  /* 0x0000000000007918 */ /* 0x000fc00000000000 */
        /* <DEDUP_REMOVED lines=8> */
.L_x_1:


//--------------------- .nv.shared.reserved.0     --------------------------
	.section	.nv.shared.reserved.0,"aw",@nobits
	.weak		__nv_reservedSMEM_offset_0_alias
	.size		__nv_reservedSMEM_offset_0_alias, 0, 64
	.other		__nv_reservedSMEM_offset_0_alias,@"STO_CUDA_RESERVED_SHARED STV_DEFAULT"
__nv_reservedSMEM_offset_0_alias:
	.zero		0
	.zero		64


//--------------------- .nv.constant0._Z9addKernelPiPKiS1_ --------------------------
	.section	.nv.constant0._Z9addKernelPiPKiS1_,"a",@progbits
	.sectionflags	@""
	.align	4
.nv.constant0._Z9addKernelPiPKiS1_:
	.zero		920


//--------------------- SYMBOLS --------------------------

	.type		.nv.reservedSmem.offset0,@object
	.size		.nv.reservedSmem.offset0,0x4
